//
// Generated by NVIDIA NVVM Compiler
//
// Compiler Build ID: CL-36424714
// Cuda compilation tools, release 13.0, V13.0.88
// Based on NVVM 20.0.0
//

.version 9.0
.target sm_100
.address_size 64

	// .globl	_Z12maxArray_gpuPfiS_
.extern .shared .align 16 .b8 max_s[];

.visible .entry _Z12maxArray_gpuPfiS_(
	.param .u64 .ptr .align 1 _Z12maxArray_gpuPfiS__param_0,
	.param .u32 _Z12maxArray_gpuPfiS__param_1,
	.param .u64 .ptr .align 1 _Z12maxArray_gpuPfiS__param_2
)
{
	.reg .pred 	%p<7>;
	.reg .b32 	%r<17>;
	.reg .b32 	%f<9>;
	.reg .b64 	%rd<11>;

	ld.param.u64 	%rd3, [_Z12maxArray_gpuPfiS__param_0];
	ld.param.u32 	%r9, [_Z12maxArray_gpuPfiS__param_1];
	ld.param.u64 	%rd2, [_Z12maxArray_gpuPfiS__param_2];
	cvta.to.global.u64 	%rd1, %rd3;
	mov.u32 	%r1, %tid.x;
	mov.u32 	%r16, %ntid.x;
	mov.u32 	%r3, %ctaid.x;
	mul.lo.s32 	%r10, %r16, %r3;
	shl.b32 	%r11, %r10, 1;
	add.s32 	%r4, %r11, %r1;
	setp.ge.s32 	%p1, %r4, %r9;
	shl.b32 	%r12, %r1, 2;
	mov.u32 	%r13, max_s;
	add.s32 	%r5, %r13, %r12;
	@%p1 bra 	$L__BB0_2;
	mul.wide.s32 	%rd4, %r4, 4;
	add.s64 	%rd5, %rd1, %rd4;
	ld.global.f32 	%f1, [%rd5];
	st.shared.f32 	[%r5], %f1;
$L__BB0_2:
	add.s32 	%r6, %r4, %r16;
	setp.ge.u32 	%p2, %r6, %r9;
	@%p2 bra 	$L__BB0_4;
	ld.shared.f32 	%f2, [%r5];
	mul.wide.u32 	%rd6, %r6, 4;
	add.s64 	%rd7, %rd1, %rd6;
	ld.global.f32 	%f3, [%rd7];
	max.f32 	%f4, %f2, %f3;
	st.shared.f32 	[%r5], %f4;
$L__BB0_4:
	setp.lt.u32 	%p3, %r16, 2;
	@%p3 bra 	$L__BB0_8;
$L__BB0_5:
	shr.u32 	%r8, %r16, 1;
	bar.sync 	0;
	setp.ge.u32 	%p4, %r1, %r8;
	@%p4 bra 	$L__BB0_7;
	ld.shared.f32 	%f5, [%r5];
	shl.b32 	%r14, %r8, 2;
	add.s32 	%r15, %r5, %r14;
	ld.shared.f32 	%f6, [%r15];
	max.f32 	%f7, %f5, %f6;
	st.shared.f32 	[%r5], %f7;
$L__BB0_7:
	setp.gt.u32 	%p5, %r16, 3;
	mov.u32 	%r16, %r8;
	@%p5 bra 	$L__BB0_5;
$L__BB0_8:
	setp.ne.s32 	%p6, %r1, 0;
	@%p6 bra 	$L__BB0_10;
	ld.shared.f32 	%f8, [max_s];
	cvta.to.global.u64 	%rd8, %rd2;
	mul.wide.u32 	%rd9, %r3, 4;
	add.s64 	%rd10, %rd8, %rd9;
	st.global.f32 	[%rd10], %f8;
$L__BB0_10:
	ret;

}


// ===== COMPILED SASS (sm_100) =====

	.target	sm_100

	.elftype	@"ET_EXEC"


//--------------------- .note.nv.tkinfo           --------------------------
	.section	.note.nv.tkinfo,"",@"SHT_NOTE"
	.sectionflags	@"SHF_NOTE_NV_TKINFO"
	.tkinfo
        /*0018*/ 	.word	0x00000002
        /*0030*/ 	.string	""
        /*0030*/ 	.string	"ptxas"
        /*0030*/ 	.string	"Cuda compilation tools, release 13.0, V13.0.88"
        /*0030*/ 	.string	"Build cuda_13.0.r13.0/compiler.36424714_0"
        /*0030*/ 	.string	"-arch sm_100 -m 64 "



//--------------------- .note.nv.cuinfo           --------------------------
	.section	.note.nv.cuinfo,"",@"SHT_NOTE"
	.sectionflags	@"SHF_NOTE_NV_CUINFO"
        /*0018*/ 	.short	0x0002
        /*001a*/ 	.short	0x0064
        /*001c*/ 	.short	0x0082
	.zero		2


//--------------------- .nv.info                  --------------------------
	.section	.nv.info,"",@"SHT_CUDA_INFO"
	.align	4


	//----- nvinfo : EIATTR_REGCOUNT
	.align		4
        /*0000*/ 	.byte	0x04, 0x2f
        /*0002*/ 	.short	(.L_1 - .L_0)
	.align		4
.L_0:
        /*0004*/ 	.word	index@(_Z12maxArray_gpuPfiS_)
        /*0008*/ 	.word	0x0000000c


	//----- nvinfo : EIATTR_FRAME_SIZE
	.align		4
.L_1:
        /*000c*/ 	.byte	0x04, 0x11
        /*000e*/ 	.short	(.L_3 - .L_2)
	.align		4
.L_2:
        /*0010*/ 	.word	index@(_Z12maxArray_gpuPfiS_)
        /*0014*/ 	.word	0x00000000


	//----- nvinfo : EIATTR_MIN_STACK_SIZE
	.align		4
.L_3:
        /*0018*/ 	.byte	0x04, 0x12
        /*001a*/ 	.short	(.L_5 - .L_4)
	.align		4
.L_4:
        /*001c*/ 	.word	index@(_Z12maxArray_gpuPfiS_)
        /*0020*/ 	.word	0x00000000
.L_5:


//--------------------- .nv.compat                --------------------------
	.section	.nv.compat,"",@"SHT_CUDA_COMPAT_INFO"
	.align	4
        /*0000*/ 	.byte	0x02, 0x09, 0x00, 0x00, 0x02, 0x02, 0x01, 0x00, 0x02, 0x05, 0x05, 0x00, 0x03, 0x07, 0x01, 0x01
        /*0010*/ 	.byte	0x02, 0x03, 0x00, 0x00, 0x02, 0x06, 0x01, 0x00, 0x04, 0x0b, 0x08, 0x00, 0x09, 0x00, 0x00, 0x00
        /*0020*/ 	.byte	0x00, 0x00, 0x00, 0x00


//--------------------- .nv.info._Z12maxArray_gpuPfiS_ --------------------------
	.section	.nv.info._Z12maxArray_gpuPfiS_,"",@"SHT_CUDA_INFO"
	.sectionflags	@""
	.align	4


	//----- nvinfo : EIATTR_CUDA_API_VERSION
	.align		4
        /*0000*/ 	.byte	0x04, 0x37
        /*0002*/ 	.short	(.L_7 - .L_6)
.L_6:
        /*0004*/ 	.word	0x00000082


	//----- nvinfo : EIATTR_KPARAM_INFO
	.align		4
.L_7:
        /*0008*/ 	.byte	0x04, 0x17
        /*000a*/ 	.short	(.L_9 - .L_8)
.L_8:
        /*000c*/ 	.word	0x00000000
        /*0010*/ 	.short	0x0002
        /*0012*/ 	.short	0x0010
        /*0014*/ 	.byte	0x00, 0xf5, 0x21, 0x00


	//----- nvinfo : EIATTR_KPARAM_INFO
	.align		4
.L_9:
        /*0018*/ 	.byte	0x04, 0x17
        /*001a*/ 	.short	(.L_11 - .L_10)
.L_10:
        /*001c*/ 	.word	0x00000000
        /*0020*/ 	.short	0x0001
        /*0022*/ 	.short	0x0008
        /*0024*/ 	.byte	0x00, 0xf0, 0x11, 0x00


	//----- nvinfo : EIATTR_KPARAM_INFO
	.align		4
.L_11:
        /*0028*/ 	.byte	0x04, 0x17
        /*002a*/ 	.short	(.L_13 - .L_12)
.L_12:
        /*002c*/ 	.word	0x00000000
        /*0030*/ 	.short	0x0000
        /*0032*/ 	.short	0x0000
        /*0034*/ 	.byte	0x00, 0xf5, 0x21, 0x00


	//----- nvinfo : EIATTR_SPARSE_MMA_MASK
	.align		4
.L_13:
        /*0038*/ 	.byte	0x03, 0x50
        /*003a*/ 	.short	0x0000


	//----- nvinfo : EIATTR_MAXREG_COUNT
	.align		4
        /*003c*/ 	.byte	0x03, 0x1b
        /*003e*/ 	.short	0x00ff


	//----- nvinfo : EIATTR_NUM_BARRIERS
	.align		4
        /*0040*/ 	.byte	0x02, 0x4c
        /*0042*/ 	.byte	0x01
	.zero		1


	//----- nvinfo : EIATTR_MERCURY_ISA_VERSION
	.align		4
        /*0044*/ 	.byte	0x03, 0x5f
        /*0046*/ 	.short	0x0101


	//----- nvinfo : EIATTR_VRC_CTA_INIT_COUNT
	.align		4
        /*0048*/ 	.byte	0x02, 0x4a
	.zero		1
	.zero		1


	//----- nvinfo : EIATTR_EXIT_INSTR_OFFSETS
	.align		4
        /*004c*/ 	.byte	0x04, 0x1c
        /*004e*/ 	.short	(.L_15 - .L_14)


	//   ....[0]....
.L_14:
        /*0050*/ 	.word	0x000002b0


	//   ....[1]....
        /*0054*/ 	.word	0x00000330


	//----- nvinfo : EIATTR_CRS_STACK_SIZE
	.align		4
.L_15:
        /*0058*/ 	.byte	0x04, 0x1e
        /*005a*/ 	.short	(.L_17 - .L_16)
.L_16:
        /*005c*/ 	.word	0x00000000


	//----- nvinfo : EIATTR_CBANK_PARAM_SIZE
	.align		4
.L_17:
        /*0060*/ 	.byte	0x03, 0x19
        /*0062*/ 	.short	0x0018


	//----- nvinfo : EIATTR_PARAM_CBANK
	.align		4
        /*0064*/ 	.byte	0x04, 0x0a
        /*0066*/ 	.short	(.L_19 - .L_18)
	.align		4
.L_18:
        /*0068*/ 	.word	index@(.nv.constant0._Z12maxArray_gpuPfiS_)
        /*006c*/ 	.short	0x0380
        /*006e*/ 	.short	0x0018


	//----- nvinfo : EIATTR_SW_WAR
	.align		4
.L_19:
        /*0070*/ 	.byte	0x04, 0x36
        /*0072*/ 	.short	(.L_21 - .L_20)
.L_20:
        /*0074*/ 	.word	0x00000008
.L_21:


//--------------------- .nv.callgraph             --------------------------
	.section	.nv.callgraph,"",@"SHT_CUDA_CALLGRAPH"
	.align	4
	.sectionentsize	8
	.align		4
        /*0000*/ 	.word	0x00000000
	.align		4
        /*0004*/ 	.word	0xffffffff
	.align		4
        /*0008*/ 	.word	0x00000000
	.align		4
        /*000c*/ 	.word	0xfffffffe
	.align		4
        /*0010*/ 	.word	0x00000000
	.align		4
        /*0014*/ 	.word	0xfffffffd
	.align		4
        /*0018*/ 	.word	0x00000000
	.align		4
        /*001c*/ 	.word	0xfffffffc


//--------------------- .text._Z12maxArray_gpuPfiS_ --------------------------
	.section	.text._Z12maxArray_gpuPfiS_,"ax",@progbits
	.align	128
        .global         _Z12maxArray_gpuPfiS_
        .type           _Z12maxArray_gpuPfiS_,@function
        .size           _Z12maxArray_gpuPfiS_,(.L_x_5 - _Z12maxArray_gpuPfiS_)
        .other          _Z12maxArray_gpuPfiS_,@"STO_CUDA_ENTRY STV_DEFAULT"
_Z12maxArray_gpuPfiS_:
.text._Z12maxArray_gpuPfiS_:
[----:B------:R-:W-:Y:S01]  /*0000*/  LDC R1, c[0x0][0x37c] ;  /* 0x0000df00ff017b82 */ /* 0x000fe20000000800 */
[----:B------:R-:W0:Y:S01]  /*0010*/  S2R R9, SR_CTAID.X ;  /* 0x0000000000097919 */ /* 0x000e220000002500 */
[----:B------:R-:W0:Y:S01]  /*0020*/  LDCU UR4, c[0x0][0x360] ;  /* 0x00006c00ff0477ac */ /* 0x000e220008000800 */
[----:B------:R-:W1:Y:S01]  /*0030*/  S2R R7, SR_TID.X ;  /* 0x0000000000077919 */ /* 0x000e620000002100 */
[----:B------:R-:W2:Y:S01]  /*0040*/  LDCU UR8, c[0x0][0x388] ;  /* 0x00007100ff0877ac */ /* 0x000ea20008000800 */
[----:B------:R-:W3:Y:S01]  /*0050*/  LDCU.64 UR6, c[0x0][0x358] ;  /* 0x00006b00ff0677ac */ /* 0x000ee20008000a00 */
[----:B0-----:R-:W-:-:S04]  /*0060*/  IMAD R0, R9, UR4, RZ ;  /* 0x0000000409007c24 */ /* 0x001fc8000f8e02ff */
[----:B-1----:R-:W-:-:S05]  /*0070*/  IMAD R5, R0, 0x2, R7 ;  /* 0x0000000200057824 */ /* 0x002fca00078e0207 */
[----:B--2---:R-:W-:-:S13]  /*0080*/  ISETP.GE.AND P1, PT, R5, UR8, PT ;  /* 0x0000000805007c0c */ /* 0x004fda000bf26270 */
[----:B------:R-:W0:Y:S02]  /*0090*/  @!P1 LDC.64 R2, c[0x0][0x380] ;  /* 0x0000e000ff029b82 */ /* 0x000e240000000a00 */
[----:B0-----:R-:W-:-:S06]  /*00a0*/  @!P1 IMAD.WIDE R2, R5, 0x4, R2 ;  /* 0x0000000405029825 */ /* 0x001fcc00078e0202 */
[----:B---3--:R-:W2:Y:S01]  /*00b0*/  @!P1 LDG.E R3, desc[UR6][R2.64] ;  /* 0x0000000602039981 */ /* 0x008ea2000c1e1900 */
[----:B------:R-:W0:Y:S01]  /*00c0*/  S2UR UR5, SR_CgaCtaId ;  /* 0x00000000000579c3 */ /* 0x000e220000008800 */
[----:B------:R-:W-:Y:S01]  /*00d0*/  IMAD.U32 R4, RZ, RZ, UR4 ;  /* 0x00000004ff047e24 */ /* 0x000fe2000f8e00ff */
[----:B------:R-:W-:Y:S01]  /*00e0*/  UMOV UR4, 0x400 ;  /* 0x0000040000047882 */ /* 0x000fe20000000000 */
[----:B------:R-:W-:Y:S01]  /*00f0*/  BSSY.RECONVERGENT B0, `(.L_x_0) ;  /* 0x000000f000007945 */ /* 0x000fe20003800200 */
[----:B------:R-:W-:Y:S01]  /*0100*/  ISETP.NE.AND P0, PT, R7, RZ, PT ;  /* 0x000000ff0700720c */ /* 0x000fe20003f05270 */
[----:B------:R-:W-:Y:S01]  /*0110*/  IMAD.IADD R5, R5, 0x1, R4 ;  /* 0x0000000105057824 */ /* 0x000fe200078e0204 */
[----:B------:R-:W-:-:S04]  /*0120*/  ISETP.GE.U32.AND P3, PT, R4, 0x2, PT ;  /* 0x000000020400780c */ /* 0x000fc80003f66070 */
[----:B------:R-:W-:Y:S01]  /*0130*/  ISETP.GE.U32.AND P2, PT, R5, UR8, PT ;  /* 0x0000000805007c0c */ /* 0x000fe2000bf46070 */
[----:B0-----:R-:W-:-:S06]  /*0140*/  ULEA UR4, UR5, UR4, 0x18 ;  /* 0x0000000405047291 */ /* 0x001fcc000f8ec0ff */
[----:B------:R-:W-:-:S05]  /*0150*/  LEA R0, R7, UR4, 0x2 ;  /* 0x0000000407007c11 */ /* 0x000fca000f8e10ff */
[----:B--2---:R0:W-:Y:S01]  /*0160*/  @!P1 STS [R0], R3 ;  /* 0x0000000300009388 */ /* 0x0041e20000000800 */
[----:B------:R-:W-:Y:S05]  /*0170*/  @P2 BRA `(.L_x_1) ;  /* 0x0000000000182947 */ /* 0x000fea0003800000 */
[----:B0-----:R-:W0:Y:S02]  /*0180*/  LDC.64 R2, c[0x0][0x380] ;  /* 0x0000e000ff027b82 */ /* 0x001e240000000a00 */
[----:B0-----:R-:W-:Y:S02]  /*0190*/  IMAD.WIDE.U32 R2, R5, 0x4, R2 ;  /* 0x0000000405027825 */ /* 0x001fe400078e0002 */
[----:B------:R-:W0:Y:S04]  /*01a0*/  LDS R5, [R0] ;  /* 0x0000000000057984 */ /* 0x000e280000000800 */
[----:B------:R-:W0:Y:S02]  /*01b0*/  LDG.E R2, desc[UR6][R2.64] ;  /* 0x0000000602027981 */ /* 0x000e24000c1e1900 */
[----:B0-----:R-:W-:-:S05]  /*01c0*/  FMNMX R5, R2, R5, !PT ;  /* 0x0000000502057209 */ /* 0x001fca0007800000 */
[----:B------:R1:W-:Y:S02]  /*01d0*/  STS [R0], R5 ;  /* 0x0000000500007388 */ /* 0x0003e40000000800 */
.L_x_1:
[----:B------:R-:W-:Y:S05]  /*01e0*/  BSYNC.RECONVERGENT B0 ;  /* 0x0000000000007941 */ /* 0x000fea0003800200 */
.L_x_0:
[----:B------:R-:W-:Y:S05]  /*01f0*/  @!P3 BRA `(.L_x_2) ;  /* 0x00000000002cb947 */ /* 0x000fea0003800000 */
.L_x_3:
[----:B------:R-:W-:Y:S01]  /*0200*/  BAR.SYNC.DEFER_BLOCKING 0x0 ;  /* 0x0000000000007b1d */ /* 0x000fe20000010000 */
[----:B------:R-:W-:-:S04]  /*0210*/  SHF.R.U32.HI R6, RZ, 0x1, R4 ;  /* 0x00000001ff067819 */ /* 0x000fc80000011604 */
[----:B------:R-:W-:-:S13]  /*0220*/  ISETP.GE.U32.AND P1, PT, R7, R6, PT ;  /* 0x000000060700720c */ /* 0x000fda0003f26070 */
[----:B0-----:R-:W-:Y:S01]  /*0230*/  @!P1 IMAD R3, R6, 0x4, R0 ;  /* 0x0000000406039824 */ /* 0x001fe200078e0200 */
[----:B------:R-:W-:Y:S05]  /*0240*/  @!P1 LDS R2, [R0] ;  /* 0x0000000000029984 */ /* 0x000fea0000000800 */
[----:B------:R-:W1:Y:S02]  /*0250*/  @!P1 LDS R3, [R3] ;  /* 0x0000000003039984 */ /* 0x000e640000000800 */
[----:B-1----:R-:W-:-:S05]  /*0260*/  @!P1 FMNMX R5, R2, R3, !PT ;  /* 0x0000000302059209 */ /* 0x002fca0007800000 */
[----:B------:R2:W-:Y:S01]  /*0270*/  @!P1 STS [R0], R5 ;  /* 0x0000000500009388 */ /* 0x0005e20000000800 */
[----:B------:R-:W-:Y:S01]  /*0280*/  ISETP.GT.U32.AND P1, PT, R4, 0x3, PT ;  /* 0x000000030400780c */ /* 0x000fe20003f24070 */
[----:B------:R-:W-:-:S12]  /*0290*/  IMAD.MOV.U32 R4, RZ, RZ, R6 ;  /* 0x000000ffff047224 */ /* 0x000fd800078e0006 */
[----:B--2---:R-:W-:Y:S05]  /*02a0*/  @P1 BRA `(.L_x_3) ;  /* 0xfffffffc00d41947 */ /* 0x004fea000383ffff */
.L_x_2:
[----:B------:R-:W-:Y:S05]  /*02b0*/  @P0 EXIT ;  /* 0x000000000000094d */ /* 0x000fea0003800000 */
[----:B------:R-:W2:Y:S01]  /*02c0*/  S2UR UR5, SR_CgaCtaId ;  /* 0x00000000000579c3 */ /* 0x000ea20000008800 */
[----:B------:R-:W-:-:S07]  /*02d0*/  UMOV UR4, 0x400 ;  /* 0x0000040000047882 */ /* 0x000fce0000000000 */
[----:B0-----:R-:W0:Y:S01]  /*02e0*/  LDC.64 R2, c[0x0][0x390] ;  /* 0x0000e400ff027b82 */ /* 0x001e220000000a00 */
[----:B--2---:R-:W-:Y:S01]  /*02f0*/  ULEA UR4, UR5, UR4, 0x18 ;  /* 0x0000000405047291 */ /* 0x004fe2000f8ec0ff */
[----:B0-----:R-:W-:-:S08]  /*0300*/  IMAD.WIDE.U32 R2, R9, 0x4, R2 ;  /* 0x0000000409027825 */ /* 0x001fd000078e0002 */
[----:B-1----:R-:W0:Y:S04]  /*0310*/  LDS R5, [UR4] ;  /* 0x00000004ff057984 */ /* 0x002e280008000800 */
[----:B0-----:R-:W-:Y:S01]  /*0320*/  STG.E desc[UR6][R2.64], R5 ;  /* 0x0000000502007986 */ /* 0x001fe2000c101906 */
[----:B------:R-:W-:Y:S05]  /*0330*/  EXIT ;  /* 0x000000000000794d */ /* 0x000fea0003800000 */
.L_x_4:
[----:B------:R-:W-:-:S00]  /*0340*/  BRA `(.L_x_4) ;  /* 0xfffffffc00fc7947 */ /* 0x000fc0000383ffff */
[----:B------:R-:W-:-:S00]  /*0350*/  NOP ;  /* 0x0000000000007918 */ /* 0x000fc00000000000 */
        /* <DEDUP_REMOVED lines=10> */
.L_x_5:


//--------------------- .nv.shared._Z12maxArray_gpuPfiS_ --------------------------
	.section	.nv.shared._Z12maxArray_gpuPfiS_,"aw",@nobits
	.sectionflags	@""
	.align	16
	.zero		1024


//--------------------- .nv.shared.reserved.0     --------------------------
	.section	.nv.shared.reserved.0,"aw",@nobits
	.weak		__nv_reservedSMEM_offset_0_alias
	.size		__nv_reservedSMEM_offset_0_alias, 0, 64
	.other		__nv_reservedSMEM_offset_0_alias,@"STO_CUDA_RESERVED_SHARED STV_DEFAULT"
__nv_reservedSMEM_offset_0_alias:
	.zero		0
	.zero		64


//--------------------- .nv.constant0._Z12maxArray_gpuPfiS_ --------------------------
	.section	.nv.constant0._Z12maxArray_gpuPfiS_,"a",@progbits
	.sectionflags	@""
	.align	4
.nv.constant0._Z12maxArray_gpuPfiS_:
	.zero		920


//--------------------- SYMBOLS --------------------------

	.type		.nv.reservedSmem.offset0,@object
	.size		.nv.reservedSmem.offset0,0x4
	.type		.nv.reservedSmem.cap,@object
	.size		.nv.reservedSmem.cap,0x4
